	.headerflags	@"EF_CUDA_TEXMODE_UNIFIED EF_CUDA_64BIT_ADDRESS EF_CUDA_SM89 EF_CUDA_VIRTUAL_SM(EF_CUDA_SM89)"
	.elftype	@"ET_EXEC"


//--------------------- .nv.info                  --------------------------
	.section	.nv.info,"",@"SHT_CUDA_INFO"
	.align	4


	//----- nvinfo : EIATTR_REGCOUNT
	.align		4
        /*0000*/ 	.byte	0x04, 0x2f
        /*0002*/ 	.short	(.L_1 - .L_0)
	.align		4
.L_0:
        /*0004*/ 	.word	index@(triton__0d1d2d3d4d5d6d7d89101112de)
        /*0008*/ 	.word	0x00000028


	//----- nvinfo : EIATTR_MAX_STACK_SIZE
	.align		4
.L_1:
        /*000c*/ 	.byte	0x04, 0x23
        /*000e*/ 	.short	(.L_3 - .L_2)
	.align		4
.L_2:
        /*0010*/ 	.word	index@(triton__0d1d2d3d4d5d6d7d89101112de)
        /*0014*/ 	.word	0x00000000


	//----- nvinfo : EIATTR_MIN_STACK_SIZE
	.align		4
.L_3:
        /*0018*/ 	.byte	0x04, 0x12
        /*001a*/ 	.short	(.L_5 - .L_4)
	.align		4
.L_4:
        /*001c*/ 	.word	index@(triton__0d1d2d3d4d5d6d7d89101112de)
        /*0020*/ 	.word	0x00000000


	//----- nvinfo : EIATTR_FRAME_SIZE
	.align		4
.L_5:
        /*0024*/ 	.byte	0x04, 0x11
        /*0026*/ 	.short	(.L_7 - .L_6)
	.align		4
.L_6:
        /*0028*/ 	.word	index@(triton__0d1d2d3d4d5d6d7d89101112de)
        /*002c*/ 	.word	0x00000000
.L_7:


//--------------------- .nv.info.triton__0d1d2d3d4d5d6d7d89101112de --------------------------
	.section	.nv.info.triton__0d1d2d3d4d5d6d7d89101112de,"",@"SHT_CUDA_INFO"
	.align	4


	//----- nvinfo : EIATTR_CUDA_API_VERSION
	.align		4
        /*0000*/ 	.byte	0x04, 0x37
        /*0002*/ 	.short	(.L_9 - .L_8)
.L_8:
        /*0004*/ 	.word	0x0000007b


	//----- nvinfo : EIATTR_PARAM_CBANK
	.align		4
.L_9:
        /*0008*/ 	.byte	0x04, 0x0a
        /*000a*/ 	.short	(.L_11 - .L_10)
	.align		4
.L_10:
        /*000c*/ 	.word	index@(.nv.constant0.triton__0d1d2d3d4d5d6d7d89101112de)
        /*0010*/ 	.short	0x0160
        /*0012*/ 	.short	0x0054


	//----- nvinfo : EIATTR_CBANK_PARAM_SIZE
	.align		4
.L_11:
        /*0014*/ 	.byte	0x03, 0x19
        /*0016*/ 	.short	0x0054


	//----- nvinfo : EIATTR_KPARAM_INFO
	.align		4
        /*0018*/ 	.byte	0x04, 0x17
        /*001a*/ 	.short	(.L_13 - .L_12)
.L_12:
        /*001c*/ 	.word	0x00000000
        /*0020*/ 	.short	0x000c
        /*0022*/ 	.short	0x0050
        /*0024*/ 	.byte	0x00, 0xf0, 0x11, 0x00


	//----- nvinfo : EIATTR_KPARAM_INFO
	.align		4
.L_13:
        /*0028*/ 	.byte	0x04, 0x17
        /*002a*/ 	.short	(.L_15 - .L_14)
.L_14:
        /*002c*/ 	.word	0x00000000
        /*0030*/ 	.short	0x000b
        /*0032*/ 	.short	0x004c
        /*0034*/ 	.byte	0x00, 0xf0, 0x11, 0x00


	//----- nvinfo : EIATTR_KPARAM_INFO
	.align		4
.L_15:
        /*0038*/ 	.byte	0x04, 0x17
        /*003a*/ 	.short	(.L_17 - .L_16)
.L_16:
        /*003c*/ 	.word	0x00000000
        /*0040*/ 	.short	0x000a
        /*0042*/ 	.short	0x0048
        /*0044*/ 	.byte	0x00, 0xf0, 0x11, 0x00


	//----- nvinfo : EIATTR_KPARAM_INFO
	.align		4
.L_17:
        /*0048*/ 	.byte	0x04, 0x17
        /*004a*/ 	.short	(.L_19 - .L_18)
.L_18:
        /*004c*/ 	.word	0x00000000
        /*0050*/ 	.short	0x0009
        /*0052*/ 	.short	0x0044
        /*0054*/ 	.byte	0x00, 0xf0, 0x11, 0x00


	//----- nvinfo : EIATTR_KPARAM_INFO
	.align		4
.L_19:
        /*0058*/ 	.byte	0x04, 0x17
        /*005a*/ 	.short	(.L_21 - .L_20)
.L_20:
        /*005c*/ 	.word	0x00000000
        /*0060*/ 	.short	0x0008
        /*0062*/ 	.short	0x0040
        /*0064*/ 	.byte	0x00, 0xf0, 0x11, 0x00


	//----- nvinfo : EIATTR_KPARAM_INFO
	.align		4
.L_21:
        /*0068*/ 	.byte	0x04, 0x17
        /*006a*/ 	.short	(.L_23 - .L_22)
.L_22:
        /*006c*/ 	.word	0x00000000
        /*0070*/ 	.short	0x0007
        /*0072*/ 	.short	0x0038
        /*0074*/ 	.byte	0x00, 0xf0, 0x21, 0x00


	//----- nvinfo : EIATTR_KPARAM_INFO
	.align		4
.L_23:
        /*0078*/ 	.byte	0x04, 0x17
        /*007a*/ 	.short	(.L_25 - .L_24)
.L_24:
        /*007c*/ 	.word	0x00000000
        /*0080*/ 	.short	0x0006
        /*0082*/ 	.short	0x0030
        /*0084*/ 	.byte	0x00, 0xf0, 0x21, 0x00


	//----- nvinfo : EIATTR_KPARAM_INFO
	.align		4
.L_25:
        /*0088*/ 	.byte	0x04, 0x17
        /*008a*/ 	.short	(.L_27 - .L_26)
.L_26:
        /*008c*/ 	.word	0x00000000
        /*0090*/ 	.short	0x0005
        /*0092*/ 	.short	0x0028
        /*0094*/ 	.byte	0x00, 0xf0, 0x21, 0x00


	//----- nvinfo : EIATTR_KPARAM_INFO
	.align		4
.L_27:
        /*0098*/ 	.byte	0x04, 0x17
        /*009a*/ 	.short	(.L_29 - .L_28)
.L_28:
        /*009c*/ 	.word	0x00000000
        /*00a0*/ 	.short	0x0004
        /*00a2*/ 	.short	0x0020
        /*00a4*/ 	.byte	0x00, 0xf0, 0x21, 0x00


	//----- nvinfo : EIATTR_KPARAM_INFO
	.align		4
.L_29:
        /*00a8*/ 	.byte	0x04, 0x17
        /*00aa*/ 	.short	(.L_31 - .L_30)
.L_30:
        /*00ac*/ 	.word	0x00000000
        /*00b0*/ 	.short	0x0003
        /*00b2*/ 	.short	0x0018
        /*00b4*/ 	.byte	0x00, 0xf0, 0x21, 0x00


	//----- nvinfo : EIATTR_KPARAM_INFO
	.align		4
.L_31:
        /*00b8*/ 	.byte	0x04, 0x17
        /*00ba*/ 	.short	(.L_33 - .L_32)
.L_32:
        /*00bc*/ 	.word	0x00000000
        /*00c0*/ 	.short	0x0002
        /*00c2*/ 	.short	0x0010
        /*00c4*/ 	.byte	0x00, 0xf0, 0x21, 0x00


	//----- nvinfo : EIATTR_KPARAM_INFO
	.align		4
.L_33:
        /*00c8*/ 	.byte	0x04, 0x17
        /*00ca*/ 	.short	(.L_35 - .L_34)
.L_34:
        /*00cc*/ 	.word	0x00000000
        /*00d0*/ 	.short	0x0001
        /*00d2*/ 	.short	0x0008
        /*00d4*/ 	.byte	0x00, 0xf0, 0x21, 0x00


	//----- nvinfo : EIATTR_KPARAM_INFO
	.align		4
.L_35:
        /*00d8*/ 	.byte	0x04, 0x17
        /*00da*/ 	.short	(.L_37 - .L_36)
.L_36:
        /*00dc*/ 	.word	0x00000000
        /*00e0*/ 	.short	0x0000
        /*00e2*/ 	.short	0x0000
        /*00e4*/ 	.byte	0x00, 0xf0, 0x21, 0x00


	//----- nvinfo : EIATTR_MAXREG_COUNT
	.align		4
.L_37:
        /*00e8*/ 	.byte	0x03, 0x1b
        /*00ea*/ 	.short	0x00ff


	//----- nvinfo : EIATTR_EXIT_INSTR_OFFSETS
	.align		4
        /*00ec*/ 	.byte	0x04, 0x1c
        /*00ee*/ 	.short	(.L_39 - .L_38)


	//   ....[0]....
.L_38:
        /*00f0*/ 	.word	0x00000ee0


	//   ....[1]....
        /*00f4*/ 	.word	0x00000f30


	//----- nvinfo : EIATTR_CTAIDZ_USED
	.align		4
.L_39:
        /*00f8*/ 	.byte	0x01, 0x04
	.zero		2


	//----- nvinfo : EIATTR_MAX_THREADS
	.align		4
        /*00fc*/ 	.byte	0x04, 0x05
        /*00fe*/ 	.short	(.L_41 - .L_40)
.L_40:
        /*0100*/ 	.word	0x00000080
        /*0104*/ 	.word	0x00000001
        /*0108*/ 	.word	0x00000001
.L_41:


//--------------------- .nv.rel.action            --------------------------
	.section	.nv.rel.action,"",@"SHT_CUDA_RELOCINFO"
	.align	8
	.sectionentsize	8
        /*0000*/ 	.byte	0x73, 0x00, 0x00, 0x00, 0x00, 0x00, 0x00, 0x00, 0x00, 0x00, 0x00, 0x11, 0x25, 0x00, 0x05, 0x36


//--------------------- .nv.constant0.triton__0d1d2d3d4d5d6d7d89101112de --------------------------
	.section	.nv.constant0.triton__0d1d2d3d4d5d6d7d89101112de,"a",@progbits
	.align	4
.nv.constant0.triton__0d1d2d3d4d5d6d7d89101112de:
	.zero		436


//--------------------- .text.triton__0d1d2d3d4d5d6d7d89101112de --------------------------
	.section	.text.triton__0d1d2d3d4d5d6d7d89101112de,"ax",@progbits
	.sectionflags	@"SHF_BARRIERS=1"
	.sectioninfo	@"SHI_REGISTERS=40"
	.align	128
        .global         triton__0d1d2d3d4d5d6d7d89101112de
        .type           triton__0d1d2d3d4d5d6d7d89101112de,@function
        .size           triton__0d1d2d3d4d5d6d7d89101112de,(.L_x_1 - triton__0d1d2d3d4d5d6d7d89101112de)
        .other          triton__0d1d2d3d4d5d6d7d89101112de,@"STO_CUDA_ENTRY STV_DEFAULT"
triton__0d1d2d3d4d5d6d7d89101112de:
.text.triton__0d1d2d3d4d5d6d7d89101112de:
[----:B------:R-:W-:-:S02]  /*0000*/  MOV R1, c[0x0][0x28] ;  /* 0x00000a0000017a02 */ /* 0x000fc40000000f00 */
[----:B------:R-:W0:Y:S01]  /*0010*/  S2R R2, SR_CTAID.Z ;  /* 0x0000000000027919 */ /* 0x000e220000002700 */
[----:B------:R-:W1:Y:S01]  /*0020*/  S2UR UR4, SR_CTAID.Y ;  /* 0x00000000000479c3 */ /* 0x000e620000002600 */
[----:B------:R-:W-:Y:S01]  /*0030*/  MOV R16, 0x2 ;  /* 0x0000000200107802 */ /* 0x000fe20000000f00 */
[----:B------:R-:W-:Y:S01]  /*0040*/  CS2R R20, SRZ ;  /* 0x0000000000147805 */ /* 0x000fe2000001ff00 */
[----:B------:R-:W2:Y:S01]  /*0050*/  S2R R3, SR_TID.X ;  /* 0x0000000000037919 */ /* 0x000ea20000002100 */
[----:B------:R-:W-:Y:S01]  /*0060*/  CS2R R22, SRZ ;  /* 0x0000000000167805 */ /* 0x000fe2000001ff00 */
[----:B------:R-:W-:Y:S01]  /*0070*/  CS2R R24, SRZ ;  /* 0x0000000000187805 */ /* 0x000fe2000001ff00 */
[----:B------:R-:W-:Y:S01]  /*0080*/  CS2R R26, SRZ ;  /* 0x00000000001a7805 */ /* 0x000fe2000001ff00 */
[----:B------:R-:W3:Y:S01]  /*0090*/  S2R R28, SR_CTAID.X ;  /* 0x00000000001c7919 */ /* 0x000ee20000002500 */
[----:B0-----:R-:W-:Y:S02]  /*00a0*/  IADD3 R2, R2, 0x1, RZ ;  /* 0x0000000102027810 */ /* 0x001fe40007ffe0ff */
[----:B--2---:R-:W-:-:S03]  /*00b0*/  LOP3.LUT R3, R3, 0x7f, RZ, 0xc0, !PT ;  /* 0x0000007f03037812 */ /* 0x004fc600078ec0ff */
[----:B-1----:R-:W-:Y:S01]  /*00c0*/  IMAD R2, R2, UR4, RZ ;  /* 0x0000000402027c24 */ /* 0x002fe2000f8e02ff */
[----:B------:R-:W-:Y:S01]  /*00d0*/  ULDC.64 UR4, c[0x0][0x118] ;  /* 0x0000460000047ab9 */ /* 0x000fe20000000a00 */
[----:B---3--:R-:W-:-:S03]  /*00e0*/  SHF.L.U32 R28, R28, 0xa, RZ ;  /* 0x0000000a1c1c7819 */ /* 0x008fc600000006ff */
[----:B------:R-:W-:Y:S02]  /*00f0*/  ISETP.GE.AND P0, PT, R2, c[0x0][0x1ac], PT ;  /* 0x00006b0002007a0c */ /* 0x000fe40003f06270 */
[----:B------:R-:W-:-:S04]  /*0100*/  LEA R35, R3, R28, 0x3 ;  /* 0x0000001c03237211 */ /* 0x000fc800078e18ff */
[C---:B------:R-:W-:Y:S01]  /*0110*/  ISETP.GE.AND P4, PT, R35.reuse, 0x500, PT ;  /* 0x000005002300780c */ /* 0x040fe20003f86270 */
[----:B------:R-:W-:Y:S01]  /*0120*/  IMAD R29, R2, 0x500, R35 ;  /* 0x00000500021d7824 */ /* 0x000fe200078e0223 */
[C---:B------:R-:W-:Y:S01]  /*0130*/  ISETP.LT.AND P2, PT, R35.reuse, 0x500, !P0 ;  /* 0x000005002300780c */ /* 0x040fe20004741270 */
[----:B------:R-:W-:-:S04]  /*0140*/  IMAD.WIDE R10, R35, R16, c[0x0][0x168] ;  /* 0x00005a00230a7625 */ /* 0x000fc800078e0210 */
[----:B------:R-:W-:-:S06]  /*0150*/  IMAD.WIDE R8, R29, R16, c[0x0][0x160] ;  /* 0x000058001d087625 */ /* 0x000fcc00078e0210 */
[----:B------:R0:W2:Y:S04]  /*0160*/  @!P4 LDG.E.EL.128 R20, [R10.64] ;  /* 0x000000040a14c981 */ /* 0x0000a8000c2e1d00 */
[----:B------:R1:W3:Y:S01]  /*0170*/  @P2 LDG.E.EL.128 R24, [R8.64] ;  /* 0x0000000408182981 */ /* 0x0002e2000c2e1d00 */
[----:B------:R-:W-:Y:S01]  /*0180*/  CS2R R4, SRZ ;  /* 0x0000000000047805 */ /* 0x000fe2000001ff00 */
[----:B------:R-:W-:Y:S01]  /*0190*/  CS2R R6, SRZ ;  /* 0x0000000000067805 */ /* 0x000fe2000001ff00 */
[----:B------:R-:W-:-:S05]  /*01a0*/  IMAD.WIDE R12, R29, R16, c[0x0][0x170] ;  /* 0x00005c001d0c7625 */ /* 0x000fca00078e0210 */
[----:B------:R4:W5:Y:S01]  /*01b0*/  @P2 LDG.E.EL.128 R4, [R12.64] ;  /* 0x000000040c042981 */ /* 0x000962000c2e1d00 */
[----:B------:R-:W-:Y:S01]  /*01c0*/  IABS R18, c[0x0][0x1a0] ;  /* 0x0000680000127a13 */ /* 0x000fe20000000000 */
[----:B------:R-:W-:Y:S01]  /*01d0*/  IMAD.WIDE R36, R29, R16, c[0x0][0x178] ;  /* 0x00005e001d247625 */ /* 0x000fe200078e0210 */
[----:B0-----:R-:W-:Y:S02]  /*01e0*/  IABS R10, R2 ;  /* 0x00000002000a7213 */ /* 0x001fe40000000000 */
[----:B------:R-:W0:Y:S01]  /*01f0*/  I2F.RP R14, R18 ;  /* 0x00000012000e7306 */ /* 0x000e220000209400 */
[----:B------:R-:W-:Y:S01]  /*0200*/  MOV R32, 0x2 ;  /* 0x0000000200207802 */ /* 0x000fe20000000f00 */
[----:B----4-:R-:W-:-:S06]  /*0210*/  CS2R R12, SRZ ;  /* 0x00000000000c7805 */ /* 0x010fcc000001ff00 */
[----:B0-----:R-:W1:Y:S01]  /*0220*/  MUFU.RCP R14, R14 ;  /* 0x0000000e000e7308 */ /* 0x001e620000001000 */
[----:B------:R-:W-:Y:S01]  /*0230*/  CS2R R16, SRZ ;  /* 0x0000000000107805 */ /* 0x000fe2000001ff00 */
[----:B------:R-:W-:-:S04]  /*0240*/  IMAD.WIDE R30, R29, R32, c[0x0][0x188] ;  /* 0x000062001d1e7625 */ /* 0x000fc800078e0220 */
[----:B------:R-:W-:Y:S01]  /*0250*/  IMAD.WIDE R34, R35, R32, c[0x0][0x180] ;  /* 0x0000600023227625 */ /* 0x000fe200078e0220 */
[----:B-1----:R-:W-:Y:S02]  /*0260*/  IADD3 R8, R14, 0xffffffe, RZ ;  /* 0x0ffffffe0e087810 */ /* 0x002fe40007ffe0ff */
[----:B------:R-:W-:Y:S02]  /*0270*/  CS2R R14, SRZ ;  /* 0x00000000000e7805 */ /* 0x000fe4000001ff00 */
[----:B------:R0:W1:Y:S04]  /*0280*/  F2I.FTZ.U32.TRUNC.NTZ R9, R8 ;  /* 0x0000000800097305 */ /* 0x000068000021f000 */
[----:B------:R4:W5:Y:S01]  /*0290*/  @P2 LDG.E.EL.128 R12, [R36.64] ;  /* 0x00000004240c2981 */ /* 0x000962000c2e1d00 */
[----:B0-----:R-:W-:-:S02]  /*02a0*/  MOV R8, RZ ;  /* 0x000000ff00087202 */ /* 0x001fc40000000f00 */
[----:B-1----:R-:W-:-:S05]  /*02b0*/  IADD3 R11, RZ, -R9, RZ ;  /* 0x80000009ff0b7210 */ /* 0x002fca0007ffe0ff */
[----:B------:R-:W-:-:S04]  /*02c0*/  IMAD R11, R11, R18, RZ ;  /* 0x000000120b0b7224 */ /* 0x000fc800078e02ff */
[----:B------:R-:W-:Y:S01]  /*02d0*/  IMAD.HI.U32 R0, R9, R11, R8 ;  /* 0x0000000b09007227 */ /* 0x000fe200078e0008 */
[----:B------:R-:W-:-:S05]  /*02e0*/  MOV R9, R10 ;  /* 0x0000000a00097202 */ /* 0x000fca0000000f00 */
[----:B------:R-:W-:-:S05]  /*02f0*/  IMAD.HI.U32 R0, R0, R9, RZ ;  /* 0x0000000900007227 */ /* 0x000fca00078e00ff */
[----:B------:R-:W-:-:S05]  /*0300*/  IADD3 R10, -R0, RZ, RZ ;  /* 0x000000ff000a7210 */ /* 0x000fca0007ffe1ff */
[----:B------:R-:W-:Y:S02]  /*0310*/  IMAD R9, R18, R10, R9 ;  /* 0x0000000a12097224 */ /* 0x000fe400078e0209 */
[----:B------:R-:W-:-:S03]  /*0320*/  CS2R R10, SRZ ;  /* 0x00000000000a7805 */ /* 0x000fc6000001ff00 */
[----:B------:R-:W-:-:S13]  /*0330*/  ISETP.GT.U32.AND P3, PT, R18, R9, PT ;  /* 0x000000091200720c */ /* 0x000fda0003f64070 */
[----:B------:R-:W-:-:S04]  /*0340*/  @!P3 IADD3 R9, R9, -R18, RZ ;  /* 0x800000120909b210 */ /* 0x000fc80007ffe0ff */
[----:B------:R-:W-:Y:S02]  /*0350*/  ISETP.GE.U32.AND P1, PT, R9, R18, PT ;  /* 0x000000120900720c */ /* 0x000fe40003f26070 */
[----:B------:R-:W-:Y:S01]  /*0360*/  CS2R R18, SRZ ;  /* 0x0000000000127805 */ /* 0x000fe2000001ff00 */
[----:B------:R-:W-:-:S05]  /*0370*/  MOV R9, RZ ;  /* 0x000000ff00097202 */ /* 0x000fca0000000f00 */
[----:B------:R0:W5:Y:S04]  /*0380*/  @P2 LDG.E.EL.128 R16, [R30.64] ;  /* 0x000000041e102981 */ /* 0x000168000c2e1d00 */
[----:B------:R1:W5:Y:S01]  /*0390*/  @!P4 LDG.E.EL.128 R8, [R34.64] ;  /* 0x000000042208c981 */ /* 0x000362000c2e1d00 */
[--C-:B--2---:R-:W-:Y:S02]  /*03a0*/  HADD2.F32 R33, -RZ, R20.reuse.H0_H0 ;  /* 0x20000014ff217230 */ /* 0x104fe40000004100 */
[----:B0-----:R-:W-:Y:S02]  /*03b0*/  HADD2.F32 R31, -RZ, R20.H1_H1 ;  /* 0x30000014ff1f7230 */ /* 0x001fe40000004100 */
[--C-:B---3--:R-:W-:Y:S02]  /*03c0*/  HADD2.F32 R20, -RZ, R24.reuse.H0_H0 ;  /* 0x20000018ff147230 */ /* 0x108fe40000004100 */
[----:B------:R-:W-:-:S03]  /*03d0*/  HADD2.F32 R24, -RZ, R24.H1_H1 ;  /* 0x30000018ff187230 */ /* 0x000fc60000004100 */
[----:B-1----:R-:W-:Y:S01]  /*03e0*/  FADD R35, R20, R33 ;  /* 0x0000002114237221 */ /* 0x002fe20000000000 */
[----:B------:R-:W-:Y:S02]  /*03f0*/  HADD2.F32 R33, -RZ, R21.H0_H0 ;  /* 0x20000015ff217230 */ /* 0x000fe40000004100 */
[----:B------:R-:W-:Y:S01]  /*0400*/  HADD2.F32 R20, -RZ, R25.H0_H0 ;  /* 0x20000019ff147230 */ /* 0x000fe20000004100 */
[----:B------:R-:W-:Y:S01]  /*0410*/  FADD R24, R24, R31 ;  /* 0x0000001f18187221 */ /* 0x000fe20000000000 */
[----:B------:R-:W-:Y:S02]  /*0420*/  HADD2.F32 R34, -RZ, R21.H1_H1 ;  /* 0x30000015ff227230 */ /* 0x000fe40000004100 */
[----:B------:R-:W-:Y:S01]  /*0430*/  HADD2.F32 R25, -RZ, R25.H1_H1 ;  /* 0x30000019ff197230 */ /* 0x000fe20000004100 */
[----:B------:R-:W-:Y:S01]  /*0440*/  FADD R30, R20, R33 ;  /* 0x00000021141e7221 */ /* 0x000fe20000000000 */
[----:B------:R-:W-:Y:S02]  /*0450*/  HADD2.F32 R20, -RZ, R22.H0_H0 ;  /* 0x20000016ff147230 */ /* 0x000fe40000004100 */
[----:B------:R-:W-:Y:S01]  /*0460*/  HADD2.F32 R31, -RZ, R26.H0_H0 ;  /* 0x2000001aff1f7230 */ /* 0x000fe20000004100 */
[----:B------:R-:W-:Y:S01]  /*0470*/  FADD R25, R25, R34 ;  /* 0x0000002219197221 */ /* 0x000fe20000000000 */
[----:B------:R-:W-:-:S02]  /*0480*/  HADD2.F32 R21, -RZ, R23.H0_H0 ;  /* 0x20000017ff157230 */ /* 0x000fc40000004100 */
[----:B------:R-:W-:Y:S01]  /*0490*/  HADD2.F32 R22, -RZ, R22.H1_H1 ;  /* 0x30000016ff167230 */ /* 0x000fe20000004100 */
[----:B------:R-:W-:Y:S01]  /*04a0*/  FADD R31, R31, R20 ;  /* 0x000000141f1f7221 */ /* 0x000fe20000000000 */
[----:B------:R-:W-:Y:S02]  /*04b0*/  HADD2.F32 R33, -RZ, R26.H1_H1 ;  /* 0x3000001aff217230 */ /* 0x000fe40000004100 */
[--C-:B------:R-:W-:Y:S02]  /*04c0*/  HADD2.F32 R34, -RZ, R27.reuse.H0_H0 ;  /* 0x2000001bff227230 */ /* 0x100fe40000004100 */
[----:B----4-:R-:W-:Y:S02]  /*04d0*/  HADD2.F32 R36, -RZ, R27.H1_H1 ;  /* 0x3000001bff247230 */ /* 0x010fe40000004100 */
[----:B------:R-:W-:Y:S02]  /*04e0*/  HADD2.F32 R23, -RZ, R23.H1_H1 ;  /* 0x30000017ff177230 */ /* 0x000fe40000004100 */
[----:B-----5:R-:W-:Y:S01]  /*04f0*/  HADD2.F32 R20, -RZ, R4.H0_H0 ;  /* 0x20000004ff147230 */ /* 0x020fe20000004100 */
[----:B------:R-:W-:Y:S01]  /*0500*/  FADD R33, R33, R22 ;  /* 0x0000001621217221 */ /* 0x000fe20000000000 */
[----:B------:R-:W-:Y:S01]  /*0510*/  FADD R34, R34, R21 ;  /* 0x0000001522227221 */ /* 0x000fe20000000000 */
[----:B------:R-:W-:-:S02]  /*0520*/  FADD R36, R36, R23 ;  /* 0x0000001724247221 */ /* 0x000fc40000000000 */
[----:B------:R-:W-:Y:S01]  /*0530*/  FFMA R35, R20, 0.125, R35 ;  /* 0x3e00000014237823 */ /* 0x000fe20000000023 */
[----:B------:R-:W-:Y:S01]  /*0540*/  CS2R R22, SRZ ;  /* 0x0000000000167805 */ /* 0x000fe2000001ff00 */
[----:B------:R-:W-:Y:S01]  /*0550*/  CS2R R20, SRZ ;  /* 0x0000000000147805 */ /* 0x000fe2000001ff00 */
[----:B------:R-:W-:-:S05]  /*0560*/  IMAD.WIDE R26, R29, R32, c[0x0][0x190] ;  /* 0x000064001d1a7625 */ /* 0x000fca00078e0220 */
[----:B------:R0:W2:Y:S01]  /*0570*/  @P2 LDG.E.EL.128 R20, [R26.64] ;  /* 0x000000041a142981 */ /* 0x0000a2000c2e1d00 */
[----:B------:R-:W-:Y:S02]  /*0580*/  HADD2.F32 R29, -RZ, R4.H1_H1 ;  /* 0x30000004ff1d7230 */ /* 0x000fe40000004100 */
[----:B------:R-:W-:-:S03]  /*0590*/  HADD2.F32 R4, -RZ, R5.H1_H1 ;  /* 0x30000005ff047230 */ /* 0x000fc60000004100 */
[----:B------:R-:W-:Y:S01]  /*05a0*/  FFMA R24, R29, 0.125, R24 ;  /* 0x3e0000001d187823 */ /* 0x000fe20000000018 */
[----:B------:R-:W-:Y:S01]  /*05b0*/  HADD2.F32 R29, -RZ, R5.H0_H0 ;  /* 0x20000005ff1d7230 */ /* 0x000fe20000004100 */
[----:B------:R-:W-:Y:S01]  /*05c0*/  FFMA R25, R4, 0.125, R25 ;  /* 0x3e00000004197823 */ /* 0x000fe20000000019 */
[----:B------:R-:W-:Y:S02]  /*05d0*/  HADD2.F32 R32, -RZ, R6.H0_H0 ;  /* 0x20000006ff207230 */ /* 0x000fe40000004100 */
[----:B------:R-:W-:Y:S01]  /*05e0*/  HADD2.F32 R4, -RZ, R12.H0_H0 ;  /* 0x2000000cff047230 */ /* 0x000fe20000004100 */
[----:B------:R-:W-:Y:S01]  /*05f0*/  FFMA R30, R29, 0.125, R30 ;  /* 0x3e0000001d1e7823 */ /* 0x000fe2000000001e */
[----:B------:R-:W-:Y:S02]  /*0600*/  HADD2.F32 R6, -RZ, R6.H1_H1 ;  /* 0x30000006ff067230 */ /* 0x000fe40000004100 */
[--C-:B------:R-:W-:Y:S02]  /*0610*/  HADD2.F32 R29, -RZ, R7.reuse.H0_H0 ;  /* 0x20000007ff1d7230 */ /* 0x100fe40000004100 */
[----:B------:R-:W-:Y:S01]  /*0620*/  HADD2.F32 R7, -RZ, R7.H1_H1 ;  /* 0x30000007ff077230 */ /* 0x000fe20000004100 */
[----:B------:R-:W-:Y:S01]  /*0630*/  FFMA R33, R6, 0.125, R33 ;  /* 0x3e00000006217823 */ /* 0x000fe20000000021 */
[----:B------:R-:W-:-:S02]  /*0640*/  HADD2.F32 R6, -RZ, R13.H0_H0 ;  /* 0x2000000dff067230 */ /* 0x000fc40000004100 */
[----:B------:R-:W-:Y:S01]  /*0650*/  HADD2.F32 R13, -RZ, R13.H1_H1 ;  /* 0x3000000dff0d7230 */ /* 0x000fe20000004100 */
[----:B------:R-:W-:Y:S01]  /*0660*/  FFMA R36, R7, 0.125, R36 ;  /* 0x3e00000007247823 */ /* 0x000fe20000000024 */
[----:B0-----:R-:W-:Y:S01]  /*0670*/  HADD2.F32 R27, -RZ, R15.H0_H0 ;  /* 0x2000000fff1b7230 */ /* 0x001fe20000004100 */
[----:B------:R-:W-:Y:S01]  /*0680*/  FFMA R31, R32, 0.125, R31 ;  /* 0x3e000000201f7823 */ /* 0x000fe2000000001f */
[----:B------:R-:W-:Y:S01]  /*0690*/  FFMA R34, R29, 0.125, R34 ;  /* 0x3e0000001d227823 */ /* 0x000fe20000000022 */
[----:B------:R-:W-:Y:S02]  /*06a0*/  @!P3 IADD3 R0, R0, 0x1, RZ ;  /* 0x000000010000b810 */ /* 0x000fe40007ffe0ff */
[----:B------:R-:W-:Y:S02]  /*06b0*/  ISETP.NE.AND P2, PT, RZ, c[0x0][0x1a0], PT ;  /* 0x00006800ff007a0c */ /* 0x000fe40003f45270 */
[----:B------:R-:W-:Y:S01]  /*06c0*/  @P1 IADD3 R0, R0, 0x1, RZ ;  /* 0x0000000100001810 */ /* 0x000fe20007ffe0ff */
[----:B------:R-:W-:-:S05]  /*06d0*/  HADD2.F32 R5, -RZ, R8.H0_H0 ;  /* 0x20000008ff057230 */ /* 0x000fca0000004100 */
[----:B------:R-:W-:Y:S01]  /*06e0*/  FADD R4, R4, R5 ;  /* 0x0000000504047221 */ /* 0x000fe20000000000 */
[----:B------:R-:W-:Y:S02]  /*06f0*/  HADD2.F32 R5, -RZ, R8.H1_H1 ;  /* 0x30000008ff057230 */ /* 0x000fe40000004100 */
[----:B------:R-:W-:Y:S02]  /*0700*/  HADD2.F32 R8, -RZ, R12.H1_H1 ;  /* 0x3000000cff087230 */ /* 0x000fe40000004100 */
[--C-:B------:R-:W-:Y:S02]  /*0710*/  HADD2.F32 R12, -RZ, R9.reuse.H1_H1 ;  /* 0x30000009ff0c7230 */ /* 0x100fe40000004100 */
[----:B------:R-:W-:Y:S01]  /*0720*/  HADD2.F32 R7, -RZ, R9.H0_H0 ;  /* 0x20000009ff077230 */ /* 0x000fe20000004100 */
[----:B------:R-:W-:Y:S01]  /*0730*/  FADD R8, R8, R5 ;  /* 0x0000000508087221 */ /* 0x000fe20000000000 */
[--C-:B------:R-:W-:Y:S01]  /*0740*/  HADD2.F32 R26, -RZ, R10.reuse.H0_H0 ;  /* 0x2000000aff1a7230 */ /* 0x100fe20000004100 */
[----:B------:R-:W-:Y:S01]  /*0750*/  FADD R5, R13, R12 ;  /* 0x0000000c0d057221 */ /* 0x000fe20000000000 */
[----:B------:R-:W-:Y:S01]  /*0760*/  HADD2.F32 R12, -RZ, R10.H1_H1 ;  /* 0x3000000aff0c7230 */ /* 0x000fe20000004100 */
[----:B------:R-:W-:Y:S01]  /*0770*/  FADD R6, R6, R7 ;  /* 0x0000000706067221 */ /* 0x000fe20000000000 */
[----:B------:R-:W-:-:S02]  /*0780*/  HADD2.F32 R7, -RZ, R14.H0_H0 ;  /* 0x2000000eff077230 */ /* 0x000fc40000004100 */
[--C-:B------:R-:W-:Y:S02]  /*0790*/  HADD2.F32 R10, -RZ, R11.reuse.H0_H0 ;  /* 0x2000000bff0a7230 */ /* 0x100fe40000004100 */
[----:B------:R-:W-:Y:S02]  /*07a0*/  HADD2.F32 R9, -RZ, R14.H1_H1 ;  /* 0x3000000eff097230 */ /* 0x000fe40000004100 */
[----:B------:R-:W-:Y:S02]  /*07b0*/  HADD2.F32 R11, -RZ, R11.H1_H1 ;  /* 0x3000000bff0b7230 */ /* 0x000fe40000004100 */
[----:B------:R-:W-:Y:S02]  /*07c0*/  HADD2.F32 R14, -RZ, R15.H1_H1 ;  /* 0x3000000fff0e7230 */ /* 0x000fe40000004100 */
[----:B------:R-:W-:Y:S01]  /*07d0*/  HADD2.F32 R13, -RZ, R16.H0_H0 ;  /* 0x20000010ff0d7230 */ /* 0x000fe20000004100 */
[----:B------:R-:W-:Y:S01]  /*07e0*/  FADD R9, R9, R12 ;  /* 0x0000000c09097221 */ /* 0x000fe20000000000 */
[--C-:B------:R-:W-:Y:S01]  /*07f0*/  HADD2.F32 R15, -RZ, R17.reuse.H0_H0 ;  /* 0x20000011ff0f7230 */ /* 0x100fe20000004100 */
[----:B------:R-:W-:Y:S01]  /*0800*/  FADD R11, R14, R11 ;  /* 0x0000000b0e0b7221 */ /* 0x000fe20000000000 */
[----:B------:R-:W-:Y:S01]  /*0810*/  HADD2.F32 R12, -RZ, R17.H1_H1 ;  /* 0x30000011ff0c7230 */ /* 0x000fe20000004100 */
[----:B------:R-:W-:Y:S01]  /*0820*/  FFMA R4, R13, 0.125, R4 ;  /* 0x3e0000000d047823 */ /* 0x000fe20000000004 */
[----:B------:R-:W-:Y:S01]  /*0830*/  HADD2.F32 R14, -RZ, R18.H0_H0 ;  /* 0x20000012ff0e7230 */ /* 0x000fe20000004100 */
[----:B------:R-:W-:Y:S01]  /*0840*/  FADD R7, R7, R26 ;  /* 0x0000001a07077221 */ /* 0x000fe20000000000 */
[----:B------:R-:W-:Y:S01]  /*0850*/  HADD2.F32 R13, -RZ, R16.H1_H1 ;  /* 0x30000010ff0d7230 */ /* 0x000fe20000004100 */
[----:B------:R-:W-:Y:S01]  /*0860*/  FADD R10, R27, R10 ;  /* 0x0000000a1b0a7221 */ /* 0x000fe20000000000 */
[----:B------:R-:W-:-:S02]  /*0870*/  HADD2.F32 R17, -RZ, R19.H0_H0 ;  /* 0x20000013ff117230 */ /* 0x000fc40000004100 */
[----:B------:R-:W-:Y:S02]  /*0880*/  HADD2.F32 R18, -RZ, R18.H1_H1 ;  /* 0x30000012ff127230 */ /* 0x000fe40000004100 */
[----:B------:R-:W-:Y:S01]  /*0890*/  HADD2.F32 R16, -RZ, R19.H1_H1 ;  /* 0x30000013ff107230 */ /* 0x000fe20000004100 */
[----:B------:R-:W-:Y:S01]  /*08a0*/  FFMA R5, R12, 0.125, R5 ;  /* 0x3e0000000c057823 */ /* 0x000fe20000000005 */
[----:B------:R-:W-:Y:S01]  /*08b0*/  FFMA R7, R14, 0.125, R7 ;  /* 0x3e0000000e077823 */ /* 0x000fe20000000007 */
[----:B------:R-:W-:Y:S01]  /*08c0*/  FFMA R8, R13, 0.125, R8 ;  /* 0x3e0000000d087823 */ /* 0x000fe20000000008 */
[----:B------:R-:W-:Y:S01]  /*08d0*/  FFMA R17, R17, 0.125, R10 ;  /* 0x3e00000011117823 */ /* 0x000fe2000000000a */
[----:B------:R-:W-:Y:S01]  /*08e0*/  FFMA R6, R15, 0.125, R6 ;  /* 0x3e0000000f067823 */ /* 0x000fe20000000006 */
[----:B------:R-:W-:Y:S01]  /*08f0*/  FFMA R15, R18, 0.125, R9 ;  /* 0x3e000000120f7823 */ /* 0x000fe20000000009 */
[----:B------:R-:W-:Y:S01]  /*0900*/  FFMA R16, R16, 0.125, R11 ;  /* 0x3e00000010107823 */ /* 0x000fe2000000000b */
[----:B------:R-:W-:Y:S01]  /*0910*/  LOP3.LUT R18, R28, 0x280, R3, 0xfe, !PT ;  /* 0x000002801c127812 */ /* 0x000fe200078efe03 */
[----:B--2---:R-:W-:-:S02]  /*0920*/  HADD2.F32 R12, -RZ, R22.H0_H0 ;  /* 0x20000016ff0c7230 */ /* 0x004fc40000004100 */
[--C-:B------:R-:W-:Y:S02]  /*0930*/  HADD2.F32 R14, -RZ, R23.reuse.H0_H0 ;  /* 0x20000017ff0e7230 */ /* 0x100fe40000004100 */
[----:B------:R-:W-:Y:S02]  /*0940*/  HADD2.F32 R22, -RZ, R22.H1_H1 ;  /* 0x30000016ff167230 */ /* 0x000fe40000004100 */
[----:B------:R-:W-:Y:S02]  /*0950*/  HADD2.F32 R23, -RZ, R23.H1_H1 ;  /* 0x30000017ff177230 */ /* 0x000fe40000004100 */
[--C-:B------:R-:W-:Y:S02]  /*0960*/  HADD2.F32 R13, -RZ, R21.reuse.H0_H0 ;  /* 0x20000015ff0d7230 */ /* 0x100fe40000004100 */
[----:B------:R-:W-:Y:S01]  /*0970*/  HADD2.F32 R10, -RZ, R21.H1_H1 ;  /* 0x30000015ff0a7230 */ /* 0x000fe20000004100 */
[----:B------:R-:W-:Y:S01]  /*0980*/  FADD R12, R12, R7 ;  /* 0x000000070c0c7221 */ /* 0x000fe20000000000 */
[--C-:B------:R-:W-:Y:S01]  /*0990*/  HADD2.F32 R9, -RZ, R20.reuse.H0_H0 ;  /* 0x20000014ff097230 */ /* 0x100fe20000004100 */
[----:B------:R-:W-:Y:S01]  /*09a0*/  FADD R22, R22, R15 ;  /* 0x0000000f16167221 */ /* 0x000fe20000000000 */
[----:B------:R-:W-:Y:S01]  /*09b0*/  HADD2.F32 R11, -RZ, R20.H1_H1 ;  /* 0x30000014ff0b7230 */ /* 0x000fe20000004100 */
[----:B------:R-:W-:Y:S01]  /*09c0*/  FADD R17, R14, R17 ;  /* 0x000000110e117221 */ /* 0x000fe20000000000 */
        /* <DEDUP_REMOVED lines=13> */
[----:B------:R-:W-:-:S02]  /*0aa0*/  LOP3.LUT R6, R2, c[0x0][0x1a0], RZ, 0x3c, !PT ;  /* 0x0000680002067a12 */ /* 0x000fc400078e3cff */
[----:B------:R-:W-:Y:S02]  /*0ab0*/  F2FP.F16.F32.PACK_AB R12, R33, R12 ;  /* 0x0000000c210c723e */ /* 0x000fe400000000ff */
[----:B------:R-:W-:Y:S02]  /*0ac0*/  F2FP.F16.F32.PACK_AB R17, RZ, R17 ;  /* 0x00000011ff11723e */ /* 0x000fe400000000ff */
[----:B------:R-:W-:Y:S02]  /*0ad0*/  F2FP.F16.F32.PACK_AB R23, RZ, R23 ;  /* 0x00000017ff17723e */ /* 0x000fe400000000ff */
[----:B------:R-:W-:Y:S02]  /*0ae0*/  F2FP.F16.F32.PACK_AB R13, RZ, R13 ;  /* 0x0000000dff0d723e */ /* 0x000fe400000000ff */
[----:B------:R-:W-:Y:S02]  /*0af0*/  F2FP.F16.F32.PACK_AB R10, RZ, R10 ;  /* 0x0000000aff0a723e */ /* 0x000fe400000000ff */
[----:B------:R-:W-:-:S02]  /*0b00*/  ISETP.GE.AND P4, PT, R6, RZ, PT ;  /* 0x000000ff0600720c */ /* 0x000fc40003f86270 */
[----:B------:R-:W-:Y:S02]  /*0b10*/  F2FP.F16.F32.PACK_AB R4, R11, R4 ;  /* 0x000000040b04723e */ /* 0x000fe400000000ff */
[----:B------:R-:W-:Y:S02]  /*0b20*/  PRMT R14, R12, 0x7610, R12 ;  /* 0x000076100c0e7816 */ /* 0x000fe4000000000c */
[----:B------:R-:W-:Y:S02]  /*0b30*/  PRMT R15, R17, 0x5410, R23 ;  /* 0x00005410110f7816 */ /* 0x000fe40000000017 */
[----:B------:R-:W-:Y:S02]  /*0b40*/  PRMT R5, R13, 0x5410, R10 ;  /* 0x000054100d057816 */ /* 0x000fe4000000000a */
[----:B------:R-:W-:Y:S01]  /*0b50*/  SHF.L.U32 R8, R3, 0x1, RZ ;  /* 0x0000000103087819 */ /* 0x000fe200000006ff */
[----:B------:R-:W-:Y:S01]  /*0b60*/  STS.64 [R3.X16+0x8], R14 ;  /* 0x0000080e03007388 */ /* 0x000fe2000000ca00 */
[----:B------:R-:W-:-:S03]  /*0b70*/  MOV R6, R0 ;  /* 0x0000000000067202 */ /* 0x000fc60000000f00 */
[----:B------:R-:W-:Y:S04]  /*0b80*/  STS.64 [R3.X16], R4 ;  /* 0x0000000403007388 */ /* 0x000fe8000000ca00 */
[----:B------:R-:W-:Y:S06]  /*0b90*/  BAR.SYNC 0x0 ;  /* 0x0000000000007b1d */ /* 0x000fec0000000000 */
[----:B------:R-:W0:Y:S04]  /*0ba0*/  LDS.U16 R23, [R8] ;  /* 0x0000000008177984 */ /* 0x000e280000000400 */
[----:B------:R-:W1:Y:S01]  /*0bb0*/  LDS.U16 R25, [R8+0x100] ;  /* 0x0001000008197984 */ /* 0x000e620000000400 */
[----:B------:R-:W-:-:S02]  /*0bc0*/  @!P4 IADD3 R6, -R6, RZ, RZ ;  /* 0x000000ff0606c210 */ /* 0x000fc40007ffe1ff */
[----:B------:R-:W-:Y:S01]  /*0bd0*/  @!P2 LOP3.LUT R6, RZ, c[0x0][0x1a0], RZ, 0x33, !PT ;  /* 0x00006800ff06aa12 */ /* 0x000fe200078e33ff */
[----:B------:R-:W2:Y:S03]  /*0be0*/  LDS.U16 R12, [R8+0x200] ;  /* 0x00020000080c7984 */ /* 0x000ea60000000400 */
[----:B------:R-:W-:Y:S01]  /*0bf0*/  IADD3 R5, -R6, RZ, RZ ;  /* 0x000000ff06057210 */ /* 0x000fe20007ffe1ff */
[----:B------:R-:W3:Y:S01]  /*0c00*/  LDS.U16 R11, [R8+0x300] ;  /* 0x00030000080b7984 */ /* 0x000ee20000000400 */
[----:B------:R-:W-:-:S03]  /*0c10*/  MOV R0, c[0x0][0x1a8] ;  /* 0x00006a0000007a02 */ /* 0x000fc60000000f00 */
[----:B------:R-:W4:Y:S01]  /*0c20*/  LDS.U16 R10, [R8+0x400] ;  /* 0x00040000080a7984 */ /* 0x000f220000000400 */
[----:B------:R-:W-:-:S03]  /*0c30*/  IMAD R7, R5, c[0x0][0x1a0], R2 ;  /* 0x0000680005077a24 */ /* 0x000fc600078e0202 */
[----:B------:R-:W5:Y:S01]  /*0c40*/  LDS.U16 R9, [R8+0x500] ;  /* 0x0005000008097984 */ /* 0x000f620000000400 */
[----:B------:R-:W-:-:S03]  /*0c50*/  IMAD R0, R0, c[0x0][0x1a4], RZ ;  /* 0x0000690000007a24 */ /* 0x000fc600078e02ff */
[----:B------:R-:W2:Y:S01]  /*0c60*/  LDS.U16 R2, [R8+0x600] ;  /* 0x0006000008027984 */ /* 0x000ea20000000400 */
[----:B------:R-:W-:Y:S01]  /*0c70*/  IMAD R13, R0, 0x500, RZ ;  /* 0x00000500000d7824 */ /* 0x000fe200078e02ff */
[C---:B------:R-:W-:Y:S02]  /*0c80*/  LOP3.LUT R4, R28.reuse, R3, RZ, 0xfc, !PT ;  /* 0x000000031c047212 */ /* 0x040fe400078efcff */
[----:B------:R-:W-:Y:S01]  /*0c90*/  LOP3.LUT R5, R28, 0x80, R3, 0xfe, !PT ;  /* 0x000000801c057812 */ /* 0x000fe200078efe03 */
[----:B------:R-:W-:Y:S01]  /*0ca0*/  IMAD R13, R6, R13, R7 ;  /* 0x0000000d060d7224 */ /* 0x000fe200078e0207 */
[C---:B------:R-:W-:Y:S02]  /*0cb0*/  ISETP.LT.AND P1, PT, R4.reuse, 0x500, !P0 ;  /* 0x000005000400780c */ /* 0x040fe40004721270 */
[C---:B------:R-:W-:Y:S01]  /*0cc0*/  ISETP.LT.AND P2, PT, R5.reuse, 0x500, !P0 ;  /* 0x000005000500780c */ /* 0x040fe20004741270 */
[-CC-:B------:R-:W-:Y:S01]  /*0cd0*/  IMAD R7, R4, R0.reuse, R13.reuse ;  /* 0x0000000004077224 */ /* 0x180fe200078e020d */
[----:B------:R-:W-:Y:S01]  /*0ce0*/  MOV R14, 0x2 ;  /* 0x00000002000e7802 */ /* 0x000fe20000000f00 */
[----:B------:R-:W-:Y:S01]  /*0cf0*/  IMAD R19, R5, R0, R13 ;  /* 0x0000000005137224 */ /* 0x000fe200078e020d */
[----:B------:R-:W-:-:S02]  /*0d00*/  LOP3.LUT R15, R28, 0x100, R3, 0xfe, !PT ;  /* 0x000001001c0f7812 */ /* 0x000fc400078efe03 */
[C-C-:B------:R-:W-:Y:S01]  /*0d10*/  LOP3.LUT R16, R28.reuse, 0x180, R3.reuse, 0xfe, !PT ;  /* 0x000001801c107812 */ /* 0x140fe200078efe03 */
[----:B------:R-:W-:Y:S01]  /*0d20*/  IMAD.WIDE R4, R7, R14, c[0x0][0x198] ;  /* 0x0000660007047625 */ /* 0x000fe200078e020e */
[----:B------:R-:W-:-:S03]  /*0d30*/  LOP3.LUT R17, R28, 0x200, R3, 0xfe, !PT ;  /* 0x000002001c117812 */ /* 0x000fc600078efe03 */
[----:B------:R-:W-:Y:S01]  /*0d40*/  IMAD.WIDE R6, R19, R14, c[0x0][0x198] ;  /* 0x0000660013067625 */ /* 0x000fe200078e020e */
[C-C-:B------:R-:W-:Y:S01]  /*0d50*/  LOP3.LUT R19, R28.reuse, 0x300, R3.reuse, 0xfe, !PT ;  /* 0x000003001c137812 */ /* 0x140fe200078efe03 */
[----:B0-----:R0:W-:Y:S01]  /*0d60*/  @P1 STG.E.U16 [R4.64], R23 ;  /* 0x0000001704001986 */ /* 0x0011e2000c101504 */
[----:B------:R-:W-:Y:S02]  /*0d70*/  ISETP.LT.AND P5, PT, R15, 0x500, !P0 ;  /* 0x000005000f00780c */ /* 0x000fe400047a1270 */
[----:B------:R-:W-:Y:S01]  /*0d80*/  LOP3.LUT R3, R28, 0x380, R3, 0xfe, !PT ;  /* 0x000003801c037812 */ /* 0x000fe200078efe03 */
[----:B-1----:R1:W-:Y:S01]  /*0d90*/  @P2 STG.E.U16 [R6.64], R25 ;  /* 0x0000001906002986 */ /* 0x0023e2000c101504 */
[----:B------:R-:W-:Y:S02]  /*0da0*/  ISETP.LT.AND P4, PT, R16, 0x500, !P0 ;  /* 0x000005001000780c */ /* 0x000fe40004781270 */
[----:B------:R-:W-:Y:S01]  /*0db0*/  ISETP.LT.AND P3, PT, R17, 0x500, !P0 ;  /* 0x000005001100780c */ /* 0x000fe20004761270 */
[-CC-:B------:R-:W-:Y:S01]  /*0dc0*/  IMAD R15, R15, R0.reuse, R13.reuse ;  /* 0x000000000f0f7224 */ /* 0x180fe200078e020d */
[----:B------:R-:W-:Y:S01]  /*0dd0*/  ISETP.LT.AND P2, PT, R18, 0x500, !P0 ;  /* 0x000005001200780c */ /* 0x000fe20004741270 */
[-CC-:B------:R-:W-:Y:S01]  /*0de0*/  IMAD R21, R16, R0.reuse, R13.reuse ;  /* 0x0000000010157224 */ /* 0x180fe200078e020d */
[----:B------:R-:W-:Y:S01]  /*0df0*/  ISETP.LT.AND P1, PT, R19, 0x500, !P0 ;  /* 0x000005001300780c */ /* 0x000fe20004721270 */
[-CC-:B------:R-:W-:Y:S01]  /*0e00*/  IMAD R17, R17, R0.reuse, R13.reuse ;  /* 0x0000000011117224 */ /* 0x180fe200078e020d */
[----:B------:R-:W-:Y:S01]  /*0e10*/  ISETP.LT.AND P0, PT, R3, 0x500, !P0 ;  /* 0x000005000300780c */ /* 0x000fe20004701270 */
[----:B0-----:R-:W-:-:S02]  /*0e20*/  IMAD R23, R18, R0, R13 ;  /* 0x0000000012177224 */ /* 0x001fc400078e020d */
[----:B-1----:R-:W-:Y:S02]  /*0e30*/  IMAD R25, R19, R0, R13 ;  /* 0x0000000013197224 */ /* 0x002fe400078e020d */
[----:B------:R-:W-:-:S04]  /*0e40*/  IMAD.WIDE R4, R15, R14, c[0x0][0x198] ;  /* 0x000066000f047625 */ /* 0x000fc800078e020e */
[-C--:B------:R-:W-:Y:S01]  /*0e50*/  IMAD.WIDE R6, R21, R14.reuse, c[0x0][0x198] ;  /* 0x0000660015067625 */ /* 0x080fe200078e020e */
[----:B--2---:R0:W-:Y:S03]  /*0e60*/  @P5 STG.E.U16 [R4.64], R12 ;  /* 0x0000000c04005986 */ /* 0x0041e6000c101504 */
[-C--:B------:R-:W-:Y:S01]  /*0e70*/  IMAD.WIDE R16, R17, R14.reuse, c[0x0][0x198] ;  /* 0x0000660011107625 */ /* 0x080fe200078e020e */
[----:B---3--:R0:W-:Y:S03]  /*0e80*/  @P4 STG.E.U16 [R6.64], R11 ;  /* 0x0000000b06004986 */ /* 0x0081e6000c101504 */
[-C--:B------:R-:W-:Y:S01]  /*0e90*/  IMAD.WIDE R18, R23, R14.reuse, c[0x0][0x198] ;  /* 0x0000660017127625 */ /* 0x080fe200078e020e */
[----:B----4-:R0:W-:Y:S03]  /*0ea0*/  @P3 STG.E.U16 [R16.64], R10 ;  /* 0x0000000a10003986 */ /* 0x0101e6000c101504 */
[----:B------:R-:W-:Y:S01]  /*0eb0*/  IMAD.WIDE R20, R25, R14, c[0x0][0x198] ;  /* 0x0000660019147625 */ /* 0x000fe200078e020e */
[----:B-----5:R0:W-:Y:S04]  /*0ec0*/  @P2 STG.E.U16 [R18.64], R9 ;  /* 0x0000000912002986 */ /* 0x0201e8000c101504 */
[----:B------:R0:W-:Y:S01]  /*0ed0*/  @P1 STG.E.U16 [R20.64], R2 ;  /* 0x0000000214001986 */ /* 0x0001e2000c101504 */
[----:B------:R-:W-:Y:S05]  /*0ee0*/  @!P0 EXIT ;  /* 0x000000000000894d */ /* 0x000fea0003800000 */
[----:B0-----:R-:W0:Y:S01]  /*0ef0*/  LDS.U16 R5, [R8+0x700] ;  /* 0x0007000008057984 */ /* 0x001e220000000400 */
[----:B------:R-:W-:-:S04]  /*0f00*/  IMAD R15, R3, R0, R13 ;  /* 0x00000000030f7224 */ /* 0x000fc800078e020d */
[----:B------:R-:W-:-:S05]  /*0f10*/  IMAD.WIDE R14, R15, R14, c[0x0][0x198] ;  /* 0x000066000f0e7625 */ /* 0x000fca00078e020e */
[----:B0-----:R-:W-:Y:S01]  /*0f20*/  STG.E.U16 [R14.64], R5 ;  /* 0x000000050e007986 */ /* 0x001fe2000c101504 */
[----:B------:R-:W-:Y:S05]  /*0f30*/  EXIT ;  /* 0x000000000000794d */ /* 0x000fea0003800000 */
.L_x_0:
[----:B------:R-:W-:-:S00]  /*0f40*/  BRA `(.L_x_0) ;  /* 0xfffffff000007947 */ /* 0x000fc0000383ffff */
[----:B------:R-:W-:-:S00]  /*0f50*/  NOP ;  /* 0x0000000000007918 */ /* 0x000fc00000000000 */
        /* <DEDUP_REMOVED lines=10> */
.L_x_1:


//--------------------- .nv.shared.triton__0d1d2d3d4d5d6d7d89101112de --------------------------
	.section	.nv.shared.triton__0d1d2d3d4d5d6d7d89101112de,"aw",@nobits
	.align	16
